//
// Generated by NVIDIA NVVM Compiler
//
// Compiler Build ID: CL-36424714
// Cuda compilation tools, release 13.0, V13.0.88
// Based on NVVM 20.0.0
//

.version 9.0
.target sm_100
.address_size 64

	// .globl	_Z35vector_calc_branch_grid_stride_demoPiS_S_ii

.visible .entry _Z35vector_calc_branch_grid_stride_demoPiS_S_ii(
	.param .u64 .ptr .align 1 _Z35vector_calc_branch_grid_stride_demoPiS_S_ii_param_0,
	.param .u64 .ptr .align 1 _Z35vector_calc_branch_grid_stride_demoPiS_S_ii_param_1,
	.param .u64 .ptr .align 1 _Z35vector_calc_branch_grid_stride_demoPiS_S_ii_param_2,
	.param .u32 _Z35vector_calc_branch_grid_stride_demoPiS_S_ii_param_3,
	.param .u32 _Z35vector_calc_branch_grid_stride_demoPiS_S_ii_param_4
)
{
	.reg .pred 	%p<10>;
	.reg .b32 	%r<536>;
	.reg .b64 	%rd<27>;

	ld.param.u64 	%rd4, [_Z35vector_calc_branch_grid_stride_demoPiS_S_ii_param_0];
	ld.param.u64 	%rd5, [_Z35vector_calc_branch_grid_stride_demoPiS_S_ii_param_1];
	ld.param.u64 	%rd6, [_Z35vector_calc_branch_grid_stride_demoPiS_S_ii_param_2];
	ld.param.u32 	%r16, [_Z35vector_calc_branch_grid_stride_demoPiS_S_ii_param_3];
	ld.param.u32 	%r17, [_Z35vector_calc_branch_grid_stride_demoPiS_S_ii_param_4];
	cvta.to.global.u64 	%rd1, %rd6;
	cvta.to.global.u64 	%rd2, %rd5;
	cvta.to.global.u64 	%rd3, %rd4;
	mov.u32 	%r18, %ctaid.x;
	mov.u32 	%r19, %ntid.x;
	mov.u32 	%r20, %tid.x;
	mad.lo.s32 	%r532, %r18, %r19, %r20;
	mov.u32 	%r21, %nctaid.x;
	mul.lo.s32 	%r2, %r19, %r21;
	setp.ge.s32 	%p1, %r532, %r16;
	@%p1 bra 	$L__BB0_14;
	setp.eq.s32 	%p2, %r17, 0;
	@%p2 bra 	$L__BB0_7;
	setp.eq.s32 	%p3, %r17, 1;
	@%p3 bra 	$L__BB0_8;
	setp.ne.s32 	%p4, %r17, 3;
	@%p4 bra 	$L__BB0_14;
	shr.u32 	%r22, %r16, 31;
	add.s32 	%r23, %r16, %r22;
	shr.s32 	%r3, %r23, 1;
$L__BB0_5:
	setp.ge.s32 	%p5, %r532, %r3;
	@%p5 bra 	$L__BB0_12;
	mul.wide.s32 	%rd10, %r532, 4;
	add.s64 	%rd11, %rd3, %rd10;
	add.s64 	%rd12, %rd2, %rd10;
	ld.global.u32 	%r125, [%rd12];
	ld.global.u32 	%r126, [%rd11];
	mad.lo.s32 	%r127, %r126, 3, %r125;
	mad.lo.s32 	%r128, %r127, 3, %r125;
	mad.lo.s32 	%r129, %r128, 3, %r125;
	mad.lo.s32 	%r130, %r129, 3, %r125;
	mad.lo.s32 	%r131, %r130, 3, %r125;
	mad.lo.s32 	%r132, %r131, 3, %r125;
	mad.lo.s32 	%r133, %r132, 3, %r125;
	mad.lo.s32 	%r134, %r133, 3, %r125;
	mad.lo.s32 	%r135, %r134, 3, %r125;
	mad.lo.s32 	%r136, %r135, 3, %r125;
	mad.lo.s32 	%r137, %r136, 3, %r125;
	mad.lo.s32 	%r138, %r137, 3, %r125;
	mad.lo.s32 	%r139, %r138, 3, %r125;
	mad.lo.s32 	%r140, %r139, 3, %r125;
	mad.lo.s32 	%r141, %r140, 3, %r125;
	mad.lo.s32 	%r142, %r141, 3, %r125;
	mad.lo.s32 	%r143, %r142, 3, %r125;
	mad.lo.s32 	%r144, %r143, 3, %r125;
	mad.lo.s32 	%r145, %r144, 3, %r125;
	mad.lo.s32 	%r146, %r145, 3, %r125;
	mad.lo.s32 	%r147, %r146, 3, %r125;
	mad.lo.s32 	%r148, %r147, 3, %r125;
	mad.lo.s32 	%r149, %r148, 3, %r125;
	mad.lo.s32 	%r150, %r149, 3, %r125;
	mad.lo.s32 	%r151, %r150, 3, %r125;
	mad.lo.s32 	%r152, %r151, 3, %r125;
	mad.lo.s32 	%r153, %r152, 3, %r125;
	mad.lo.s32 	%r154, %r153, 3, %r125;
	mad.lo.s32 	%r155, %r154, 3, %r125;
	mad.lo.s32 	%r156, %r155, 3, %r125;
	mad.lo.s32 	%r157, %r156, 3, %r125;
	mad.lo.s32 	%r158, %r157, 3, %r125;
	mad.lo.s32 	%r159, %r158, 3, %r125;
	mad.lo.s32 	%r160, %r159, 3, %r125;
	mad.lo.s32 	%r161, %r160, 3, %r125;
	mad.lo.s32 	%r162, %r161, 3, %r125;
	mad.lo.s32 	%r163, %r162, 3, %r125;
	mad.lo.s32 	%r164, %r163, 3, %r125;
	mad.lo.s32 	%r165, %r164, 3, %r125;
	mad.lo.s32 	%r166, %r165, 3, %r125;
	mad.lo.s32 	%r167, %r166, 3, %r125;
	mad.lo.s32 	%r168, %r167, 3, %r125;
	mad.lo.s32 	%r169, %r168, 3, %r125;
	mad.lo.s32 	%r170, %r169, 3, %r125;
	mad.lo.s32 	%r171, %r170, 3, %r125;
	mad.lo.s32 	%r172, %r171, 3, %r125;
	mad.lo.s32 	%r173, %r172, 3, %r125;
	mad.lo.s32 	%r174, %r173, 3, %r125;
	mad.lo.s32 	%r175, %r174, 3, %r125;
	mad.lo.s32 	%r176, %r175, 3, %r125;
	mad.lo.s32 	%r177, %r176, 3, %r125;
	mad.lo.s32 	%r178, %r177, 3, %r125;
	mad.lo.s32 	%r179, %r178, 3, %r125;
	mad.lo.s32 	%r180, %r179, 3, %r125;
	mad.lo.s32 	%r181, %r180, 3, %r125;
	mad.lo.s32 	%r182, %r181, 3, %r125;
	mad.lo.s32 	%r183, %r182, 3, %r125;
	mad.lo.s32 	%r184, %r183, 3, %r125;
	mad.lo.s32 	%r185, %r184, 3, %r125;
	mad.lo.s32 	%r186, %r185, 3, %r125;
	mad.lo.s32 	%r187, %r186, 3, %r125;
	mad.lo.s32 	%r188, %r187, 3, %r125;
	mad.lo.s32 	%r189, %r188, 3, %r125;
	mad.lo.s32 	%r190, %r189, 3, %r125;
	mad.lo.s32 	%r191, %r190, 3, %r125;
	mad.lo.s32 	%r192, %r191, 3, %r125;
	mad.lo.s32 	%r193, %r192, 3, %r125;
	mad.lo.s32 	%r194, %r193, 3, %r125;
	mad.lo.s32 	%r195, %r194, 3, %r125;
	mad.lo.s32 	%r196, %r195, 3, %r125;
	mad.lo.s32 	%r197, %r196, 3, %r125;
	mad.lo.s32 	%r198, %r197, 3, %r125;
	mad.lo.s32 	%r199, %r198, 3, %r125;
	mad.lo.s32 	%r200, %r199, 3, %r125;
	mad.lo.s32 	%r201, %r200, 3, %r125;
	mad.lo.s32 	%r202, %r201, 3, %r125;
	mad.lo.s32 	%r203, %r202, 3, %r125;
	mad.lo.s32 	%r204, %r203, 3, %r125;
	mad.lo.s32 	%r205, %r204, 3, %r125;
	mad.lo.s32 	%r206, %r205, 3, %r125;
	mad.lo.s32 	%r207, %r206, 3, %r125;
	mad.lo.s32 	%r208, %r207, 3, %r125;
	mad.lo.s32 	%r209, %r208, 3, %r125;
	mad.lo.s32 	%r210, %r209, 3, %r125;
	mad.lo.s32 	%r211, %r210, 3, %r125;
	mad.lo.s32 	%r212, %r211, 3, %r125;
	mad.lo.s32 	%r213, %r212, 3, %r125;
	mad.lo.s32 	%r214, %r213, 3, %r125;
	mad.lo.s32 	%r215, %r214, 3, %r125;
	mad.lo.s32 	%r216, %r215, 3, %r125;
	mad.lo.s32 	%r217, %r216, 3, %r125;
	mad.lo.s32 	%r218, %r217, 3, %r125;
	mad.lo.s32 	%r219, %r218, 3, %r125;
	mad.lo.s32 	%r220, %r219, 3, %r125;
	mad.lo.s32 	%r221, %r220, 3, %r125;
	mad.lo.s32 	%r222, %r221, 3, %r125;
	mad.lo.s32 	%r223, %r222, 3, %r125;
	mad.lo.s32 	%r224, %r223, 3, %r125;
	mad.lo.s32 	%r225, %r224, 3, %r125;
	mad.lo.s32 	%r535, %r225, 3, %r125;
	bra.uni 	$L__BB0_13;
$L__BB0_7:
	mul.wide.s32 	%rd23, %r532, 4;
	add.s64 	%rd24, %rd3, %rd23;
	add.s64 	%rd25, %rd2, %rd23;
	ld.global.u32 	%r429, [%rd25];
	ld.global.u32 	%r430, [%rd24];
	mad.lo.s32 	%r431, %r430, 3, %r429;
	mad.lo.s32 	%r432, %r431, 3, %r429;
	mad.lo.s32 	%r433, %r432, 3, %r429;
	mad.lo.s32 	%r434, %r433, 3, %r429;
	mad.lo.s32 	%r435, %r434, 3, %r429;
	mad.lo.s32 	%r436, %r435, 3, %r429;
	mad.lo.s32 	%r437, %r436, 3, %r429;
	mad.lo.s32 	%r438, %r437, 3, %r429;
	mad.lo.s32 	%r439, %r438, 3, %r429;
	mad.lo.s32 	%r440, %r439, 3, %r429;
	mad.lo.s32 	%r441, %r440, 3, %r429;
	mad.lo.s32 	%r442, %r441, 3, %r429;
	mad.lo.s32 	%r443, %r442, 3, %r429;
	mad.lo.s32 	%r444, %r443, 3, %r429;
	mad.lo.s32 	%r445, %r444, 3, %r429;
	mad.lo.s32 	%r446, %r445, 3, %r429;
	mad.lo.s32 	%r447, %r446, 3, %r429;
	mad.lo.s32 	%r448, %r447, 3, %r429;
	mad.lo.s32 	%r449, %r448, 3, %r429;
	mad.lo.s32 	%r450, %r449, 3, %r429;
	mad.lo.s32 	%r451, %r450, 3, %r429;
	mad.lo.s32 	%r452, %r451, 3, %r429;
	mad.lo.s32 	%r453, %r452, 3, %r429;
	mad.lo.s32 	%r454, %r453, 3, %r429;
	mad.lo.s32 	%r455, %r454, 3, %r429;
	mad.lo.s32 	%r456, %r455, 3, %r429;
	mad.lo.s32 	%r457, %r456, 3, %r429;
	mad.lo.s32 	%r458, %r457, 3, %r429;
	mad.lo.s32 	%r459, %r458, 3, %r429;
	mad.lo.s32 	%r460, %r459, 3, %r429;
	mad.lo.s32 	%r461, %r460, 3, %r429;
	mad.lo.s32 	%r462, %r461, 3, %r429;
	mad.lo.s32 	%r463, %r462, 3, %r429;
	mad.lo.s32 	%r464, %r463, 3, %r429;
	mad.lo.s32 	%r465, %r464, 3, %r429;
	mad.lo.s32 	%r466, %r465, 3, %r429;
	mad.lo.s32 	%r467, %r466, 3, %r429;
	mad.lo.s32 	%r468, %r467, 3, %r429;
	mad.lo.s32 	%r469, %r468, 3, %r429;
	mad.lo.s32 	%r470, %r469, 3, %r429;
	mad.lo.s32 	%r471, %r470, 3, %r429;
	mad.lo.s32 	%r472, %r471, 3, %r429;
	mad.lo.s32 	%r473, %r472, 3, %r429;
	mad.lo.s32 	%r474, %r473, 3, %r429;
	mad.lo.s32 	%r475, %r474, 3, %r429;
	mad.lo.s32 	%r476, %r475, 3, %r429;
	mad.lo.s32 	%r477, %r476, 3, %r429;
	mad.lo.s32 	%r478, %r477, 3, %r429;
	mad.lo.s32 	%r479, %r478, 3, %r429;
	mad.lo.s32 	%r480, %r479, 3, %r429;
	mad.lo.s32 	%r481, %r480, 3, %r429;
	mad.lo.s32 	%r482, %r481, 3, %r429;
	mad.lo.s32 	%r483, %r482, 3, %r429;
	mad.lo.s32 	%r484, %r483, 3, %r429;
	mad.lo.s32 	%r485, %r484, 3, %r429;
	mad.lo.s32 	%r486, %r485, 3, %r429;
	mad.lo.s32 	%r487, %r486, 3, %r429;
	mad.lo.s32 	%r488, %r487, 3, %r429;
	mad.lo.s32 	%r489, %r488, 3, %r429;
	mad.lo.s32 	%r490, %r489, 3, %r429;
	mad.lo.s32 	%r491, %r490, 3, %r429;
	mad.lo.s32 	%r492, %r491, 3, %r429;
	mad.lo.s32 	%r493, %r492, 3, %r429;
	mad.lo.s32 	%r494, %r493, 3, %r429;
	mad.lo.s32 	%r495, %r494, 3, %r429;
	mad.lo.s32 	%r496, %r495, 3, %r429;
	mad.lo.s32 	%r497, %r496, 3, %r429;
	mad.lo.s32 	%r498, %r497, 3, %r429;
	mad.lo.s32 	%r499, %r498, 3, %r429;
	mad.lo.s32 	%r500, %r499, 3, %r429;
	mad.lo.s32 	%r501, %r500, 3, %r429;
	mad.lo.s32 	%r502, %r501, 3, %r429;
	mad.lo.s32 	%r503, %r502, 3, %r429;
	mad.lo.s32 	%r504, %r503, 3, %r429;
	mad.lo.s32 	%r505, %r504, 3, %r429;
	mad.lo.s32 	%r506, %r505, 3, %r429;
	mad.lo.s32 	%r507, %r506, 3, %r429;
	mad.lo.s32 	%r508, %r507, 3, %r429;
	mad.lo.s32 	%r509, %r508, 3, %r429;
	mad.lo.s32 	%r510, %r509, 3, %r429;
	mad.lo.s32 	%r511, %r510, 3, %r429;
	mad.lo.s32 	%r512, %r511, 3, %r429;
	mad.lo.s32 	%r513, %r512, 3, %r429;
	mad.lo.s32 	%r514, %r513, 3, %r429;
	mad.lo.s32 	%r515, %r514, 3, %r429;
	mad.lo.s32 	%r516, %r515, 3, %r429;
	mad.lo.s32 	%r517, %r516, 3, %r429;
	mad.lo.s32 	%r518, %r517, 3, %r429;
	mad.lo.s32 	%r519, %r518, 3, %r429;
	mad.lo.s32 	%r520, %r519, 3, %r429;
	mad.lo.s32 	%r521, %r520, 3, %r429;
	mad.lo.s32 	%r522, %r521, 3, %r429;
	mad.lo.s32 	%r523, %r522, 3, %r429;
	mad.lo.s32 	%r524, %r523, 3, %r429;
	mad.lo.s32 	%r525, %r524, 3, %r429;
	mad.lo.s32 	%r526, %r525, 3, %r429;
	mad.lo.s32 	%r527, %r526, 3, %r429;
	mad.lo.s32 	%r528, %r527, 3, %r429;
	mad.lo.s32 	%r529, %r528, 3, %r429;
	mad.lo.s32 	%r530, %r529, 3, %r429;
	add.s64 	%rd26, %rd1, %rd23;
	st.global.u32 	[%rd26], %r530;
	add.s32 	%r532, %r532, %r2;
	setp.lt.s32 	%p9, %r532, %r16;
	@%p9 bra 	$L__BB0_7;
	bra.uni 	$L__BB0_14;
$L__BB0_8:
	and.b32  	%r226, %r532, 1;
	setp.eq.b32 	%p7, %r226, 1;
	@%p7 bra 	$L__BB0_10;
	mul.wide.s32 	%rd18, %r532, 4;
	add.s64 	%rd19, %rd3, %rd18;
	add.s64 	%rd20, %rd2, %rd18;
	ld.global.u32 	%r328, [%rd20];
	ld.global.u32 	%r329, [%rd19];
	mad.lo.s32 	%r330, %r329, 3, %r328;
	mad.lo.s32 	%r331, %r330, 3, %r328;
	mad.lo.s32 	%r332, %r331, 3, %r328;
	mad.lo.s32 	%r333, %r332, 3, %r328;
	mad.lo.s32 	%r334, %r333, 3, %r328;
	mad.lo.s32 	%r335, %r334, 3, %r328;
	mad.lo.s32 	%r336, %r335, 3, %r328;
	mad.lo.s32 	%r337, %r336, 3, %r328;
	mad.lo.s32 	%r338, %r337, 3, %r328;
	mad.lo.s32 	%r339, %r338, 3, %r328;
	mad.lo.s32 	%r340, %r339, 3, %r328;
	mad.lo.s32 	%r341, %r340, 3, %r328;
	mad.lo.s32 	%r342, %r341, 3, %r328;
	mad.lo.s32 	%r343, %r342, 3, %r328;
	mad.lo.s32 	%r344, %r343, 3, %r328;
	mad.lo.s32 	%r345, %r344, 3, %r328;
	mad.lo.s32 	%r346, %r345, 3, %r328;
	mad.lo.s32 	%r347, %r346, 3, %r328;
	mad.lo.s32 	%r348, %r347, 3, %r328;
	mad.lo.s32 	%r349, %r348, 3, %r328;
	mad.lo.s32 	%r350, %r349, 3, %r328;
	mad.lo.s32 	%r351, %r350, 3, %r328;
	mad.lo.s32 	%r352, %r351, 3, %r328;
	mad.lo.s32 	%r353, %r352, 3, %r328;
	mad.lo.s32 	%r354, %r353, 3, %r328;
	mad.lo.s32 	%r355, %r354, 3, %r328;
	mad.lo.s32 	%r356, %r355, 3, %r328;
	mad.lo.s32 	%r357, %r356, 3, %r328;
	mad.lo.s32 	%r358, %r357, 3, %r328;
	mad.lo.s32 	%r359, %r358, 3, %r328;
	mad.lo.s32 	%r360, %r359, 3, %r328;
	mad.lo.s32 	%r361, %r360, 3, %r328;
	mad.lo.s32 	%r362, %r361, 3, %r328;
	mad.lo.s32 	%r363, %r362, 3, %r328;
	mad.lo.s32 	%r364, %r363, 3, %r328;
	mad.lo.s32 	%r365, %r364, 3, %r328;
	mad.lo.s32 	%r366, %r365, 3, %r328;
	mad.lo.s32 	%r367, %r366, 3, %r328;
	mad.lo.s32 	%r368, %r367, 3, %r328;
	mad.lo.s32 	%r369, %r368, 3, %r328;
	mad.lo.s32 	%r370, %r369, 3, %r328;
	mad.lo.s32 	%r371, %r370, 3, %r328;
	mad.lo.s32 	%r372, %r371, 3, %r328;
	mad.lo.s32 	%r373, %r372, 3, %r328;
	mad.lo.s32 	%r374, %r373, 3, %r328;
	mad.lo.s32 	%r375, %r374, 3, %r328;
	mad.lo.s32 	%r376, %r375, 3, %r328;
	mad.lo.s32 	%r377, %r376, 3, %r328;
	mad.lo.s32 	%r378, %r377, 3, %r328;
	mad.lo.s32 	%r379, %r378, 3, %r328;
	mad.lo.s32 	%r380, %r379, 3, %r328;
	mad.lo.s32 	%r381, %r380, 3, %r328;
	mad.lo.s32 	%r382, %r381, 3, %r328;
	mad.lo.s32 	%r383, %r382, 3, %r328;
	mad.lo.s32 	%r384, %r383, 3, %r328;
	mad.lo.s32 	%r385, %r384, 3, %r328;
	mad.lo.s32 	%r386, %r385, 3, %r328;
	mad.lo.s32 	%r387, %r386, 3, %r328;
	mad.lo.s32 	%r388, %r387, 3, %r328;
	mad.lo.s32 	%r389, %r388, 3, %r328;
	mad.lo.s32 	%r390, %r389, 3, %r328;
	mad.lo.s32 	%r391, %r390, 3, %r328;
	mad.lo.s32 	%r392, %r391, 3, %r328;
	mad.lo.s32 	%r393, %r392, 3, %r328;
	mad.lo.s32 	%r394, %r393, 3, %r328;
	mad.lo.s32 	%r395, %r394, 3, %r328;
	mad.lo.s32 	%r396, %r395, 3, %r328;
	mad.lo.s32 	%r397, %r396, 3, %r328;
	mad.lo.s32 	%r398, %r397, 3, %r328;
	mad.lo.s32 	%r399, %r398, 3, %r328;
	mad.lo.s32 	%r400, %r399, 3, %r328;
	mad.lo.s32 	%r401, %r400, 3, %r328;
	mad.lo.s32 	%r402, %r401, 3, %r328;
	mad.lo.s32 	%r403, %r402, 3, %r328;
	mad.lo.s32 	%r404, %r403, 3, %r328;
	mad.lo.s32 	%r405, %r404, 3, %r328;
	mad.lo.s32 	%r406, %r405, 3, %r328;
	mad.lo.s32 	%r407, %r406, 3, %r328;
	mad.lo.s32 	%r408, %r407, 3, %r328;
	mad.lo.s32 	%r409, %r408, 3, %r328;
	mad.lo.s32 	%r410, %r409, 3, %r328;
	mad.lo.s32 	%r411, %r410, 3, %r328;
	mad.lo.s32 	%r412, %r411, 3, %r328;
	mad.lo.s32 	%r413, %r412, 3, %r328;
	mad.lo.s32 	%r414, %r413, 3, %r328;
	mad.lo.s32 	%r415, %r414, 3, %r328;
	mad.lo.s32 	%r416, %r415, 3, %r328;
	mad.lo.s32 	%r417, %r416, 3, %r328;
	mad.lo.s32 	%r418, %r417, 3, %r328;
	mad.lo.s32 	%r419, %r418, 3, %r328;
	mad.lo.s32 	%r420, %r419, 3, %r328;
	mad.lo.s32 	%r421, %r420, 3, %r328;
	mad.lo.s32 	%r422, %r421, 3, %r328;
	mad.lo.s32 	%r423, %r422, 3, %r328;
	mad.lo.s32 	%r424, %r423, 3, %r328;
	mad.lo.s32 	%r425, %r424, 3, %r328;
	mad.lo.s32 	%r426, %r425, 3, %r328;
	mad.lo.s32 	%r427, %r426, 3, %r328;
	mad.lo.s32 	%r428, %r427, 3, %r328;
	mad.lo.s32 	%r533, %r428, 3, %r328;
	bra.uni 	$L__BB0_11;
$L__BB0_10:
	mul.wide.s32 	%rd15, %r532, 4;
	add.s64 	%rd16, %rd2, %rd15;
	add.s64 	%rd17, %rd3, %rd15;
	ld.global.u32 	%r227, [%rd17];
	ld.global.u32 	%r228, [%rd16];
	mad.lo.s32 	%r229, %r228, 3, %r227;
	mad.lo.s32 	%r230, %r229, 3, %r227;
	mad.lo.s32 	%r231, %r230, 3, %r227;
	mad.lo.s32 	%r232, %r231, 3, %r227;
	mad.lo.s32 	%r233, %r232, 3, %r227;
	mad.lo.s32 	%r234, %r233, 3, %r227;
	mad.lo.s32 	%r235, %r234, 3, %r227;
	mad.lo.s32 	%r236, %r235, 3, %r227;
	mad.lo.s32 	%r237, %r236, 3, %r227;
	mad.lo.s32 	%r238, %r237, 3, %r227;
	mad.lo.s32 	%r239, %r238, 3, %r227;
	mad.lo.s32 	%r240, %r239, 3, %r227;
	mad.lo.s32 	%r241, %r240, 3, %r227;
	mad.lo.s32 	%r242, %r241, 3, %r227;
	mad.lo.s32 	%r243, %r242, 3, %r227;
	mad.lo.s32 	%r244, %r243, 3, %r227;
	mad.lo.s32 	%r245, %r244, 3, %r227;
	mad.lo.s32 	%r246, %r245, 3, %r227;
	mad.lo.s32 	%r247, %r246, 3, %r227;
	mad.lo.s32 	%r248, %r247, 3, %r227;
	mad.lo.s32 	%r249, %r248, 3, %r227;
	mad.lo.s32 	%r250, %r249, 3, %r227;
	mad.lo.s32 	%r251, %r250, 3, %r227;
	mad.lo.s32 	%r252, %r251, 3, %r227;
	mad.lo.s32 	%r253, %r252, 3, %r227;
	mad.lo.s32 	%r254, %r253, 3, %r227;
	mad.lo.s32 	%r255, %r254, 3, %r227;
	mad.lo.s32 	%r256, %r255, 3, %r227;
	mad.lo.s32 	%r257, %r256, 3, %r227;
	mad.lo.s32 	%r258, %r257, 3, %r227;
	mad.lo.s32 	%r259, %r258, 3, %r227;
	mad.lo.s32 	%r260, %r259, 3, %r227;
	mad.lo.s32 	%r261, %r260, 3, %r227;
	mad.lo.s32 	%r262, %r261, 3, %r227;
	mad.lo.s32 	%r263, %r262, 3, %r227;
	mad.lo.s32 	%r264, %r263, 3, %r227;
	mad.lo.s32 	%r265, %r264, 3, %r227;
	mad.lo.s32 	%r266, %r265, 3, %r227;
	mad.lo.s32 	%r267, %r266, 3, %r227;
	mad.lo.s32 	%r268, %r267, 3, %r227;
	mad.lo.s32 	%r269, %r268, 3, %r227;
	mad.lo.s32 	%r270, %r269, 3, %r227;
	mad.lo.s32 	%r271, %r270, 3, %r227;
	mad.lo.s32 	%r272, %r271, 3, %r227;
	mad.lo.s32 	%r273, %r272, 3, %r227;
	mad.lo.s32 	%r274, %r273, 3, %r227;
	mad.lo.s32 	%r275, %r274, 3, %r227;
	mad.lo.s32 	%r276, %r275, 3, %r227;
	mad.lo.s32 	%r277, %r276, 3, %r227;
	mad.lo.s32 	%r278, %r277, 3, %r227;
	mad.lo.s32 	%r279, %r278, 3, %r227;
	mad.lo.s32 	%r280, %r279, 3, %r227;
	mad.lo.s32 	%r281, %r280, 3, %r227;
	mad.lo.s32 	%r282, %r281, 3, %r227;
	mad.lo.s32 	%r283, %r282, 3, %r227;
	mad.lo.s32 	%r284, %r283, 3, %r227;
	mad.lo.s32 	%r285, %r284, 3, %r227;
	mad.lo.s32 	%r286, %r285, 3, %r227;
	mad.lo.s32 	%r287, %r286, 3, %r227;
	mad.lo.s32 	%r288, %r287, 3, %r227;
	mad.lo.s32 	%r289, %r288, 3, %r227;
	mad.lo.s32 	%r290, %r289, 3, %r227;
	mad.lo.s32 	%r291, %r290, 3, %r227;
	mad.lo.s32 	%r292, %r291, 3, %r227;
	mad.lo.s32 	%r293, %r292, 3, %r227;
	mad.lo.s32 	%r294, %r293, 3, %r227;
	mad.lo.s32 	%r295, %r294, 3, %r227;
	mad.lo.s32 	%r296, %r295, 3, %r227;
	mad.lo.s32 	%r297, %r296, 3, %r227;
	mad.lo.s32 	%r298, %r297, 3, %r227;
	mad.lo.s32 	%r299, %r298, 3, %r227;
	mad.lo.s32 	%r300, %r299, 3, %r227;
	mad.lo.s32 	%r301, %r300, 3, %r227;
	mad.lo.s32 	%r302, %r301, 3, %r227;
	mad.lo.s32 	%r303, %r302, 3, %r227;
	mad.lo.s32 	%r304, %r303, 3, %r227;
	mad.lo.s32 	%r305, %r304, 3, %r227;
	mad.lo.s32 	%r306, %r305, 3, %r227;
	mad.lo.s32 	%r307, %r306, 3, %r227;
	mad.lo.s32 	%r308, %r307, 3, %r227;
	mad.lo.s32 	%r309, %r308, 3, %r227;
	mad.lo.s32 	%r310, %r309, 3, %r227;
	mad.lo.s32 	%r311, %r310, 3, %r227;
	mad.lo.s32 	%r312, %r311, 3, %r227;
	mad.lo.s32 	%r313, %r312, 3, %r227;
	mad.lo.s32 	%r314, %r313, 3, %r227;
	mad.lo.s32 	%r315, %r314, 3, %r227;
	mad.lo.s32 	%r316, %r315, 3, %r227;
	mad.lo.s32 	%r317, %r316, 3, %r227;
	mad.lo.s32 	%r318, %r317, 3, %r227;
	mad.lo.s32 	%r319, %r318, 3, %r227;
	mad.lo.s32 	%r320, %r319, 3, %r227;
	mad.lo.s32 	%r321, %r320, 3, %r227;
	mad.lo.s32 	%r322, %r321, 3, %r227;
	mad.lo.s32 	%r323, %r322, 3, %r227;
	mad.lo.s32 	%r324, %r323, 3, %r227;
	mad.lo.s32 	%r325, %r324, 3, %r227;
	mad.lo.s32 	%r326, %r325, 3, %r227;
	mad.lo.s32 	%r327, %r326, 3, %r227;
	mad.lo.s32 	%r533, %r327, 3, %r227;
$L__BB0_11:
	mul.wide.s32 	%rd21, %r532, 4;
	add.s64 	%rd22, %rd1, %rd21;
	st.global.u32 	[%rd22], %r533;
	add.s32 	%r532, %r532, %r2;
	setp.lt.s32 	%p8, %r532, %r16;
	@%p8 bra 	$L__BB0_8;
	bra.uni 	$L__BB0_14;
$L__BB0_12:
	mul.wide.s32 	%rd7, %r532, 4;
	add.s64 	%rd8, %rd2, %rd7;
	add.s64 	%rd9, %rd3, %rd7;
	ld.global.u32 	%r24, [%rd9];
	ld.global.u32 	%r25, [%rd8];
	mad.lo.s32 	%r26, %r25, 3, %r24;
	mad.lo.s32 	%r27, %r26, 3, %r24;
	mad.lo.s32 	%r28, %r27, 3, %r24;
	mad.lo.s32 	%r29, %r28, 3, %r24;
	mad.lo.s32 	%r30, %r29, 3, %r24;
	mad.lo.s32 	%r31, %r30, 3, %r24;
	mad.lo.s32 	%r32, %r31, 3, %r24;
	mad.lo.s32 	%r33, %r32, 3, %r24;
	mad.lo.s32 	%r34, %r33, 3, %r24;
	mad.lo.s32 	%r35, %r34, 3, %r24;
	mad.lo.s32 	%r36, %r35, 3, %r24;
	mad.lo.s32 	%r37, %r36, 3, %r24;
	mad.lo.s32 	%r38, %r37, 3, %r24;
	mad.lo.s32 	%r39, %r38, 3, %r24;
	mad.lo.s32 	%r40, %r39, 3, %r24;
	mad.lo.s32 	%r41, %r40, 3, %r24;
	mad.lo.s32 	%r42, %r41, 3, %r24;
	mad.lo.s32 	%r43, %r42, 3, %r24;
	mad.lo.s32 	%r44, %r43, 3, %r24;
	mad.lo.s32 	%r45, %r44, 3, %r24;
	mad.lo.s32 	%r46, %r45, 3, %r24;
	mad.lo.s32 	%r47, %r46, 3, %r24;
	mad.lo.s32 	%r48, %r47, 3, %r24;
	mad.lo.s32 	%r49, %r48, 3, %r24;
	mad.lo.s32 	%r50, %r49, 3, %r24;
	mad.lo.s32 	%r51, %r50, 3, %r24;
	mad.lo.s32 	%r52, %r51, 3, %r24;
	mad.lo.s32 	%r53, %r52, 3, %r24;
	mad.lo.s32 	%r54, %r53, 3, %r24;
	mad.lo.s32 	%r55, %r54, 3, %r24;
	mad.lo.s32 	%r56, %r55, 3, %r24;
	mad.lo.s32 	%r57, %r56, 3, %r24;
	mad.lo.s32 	%r58, %r57, 3, %r24;
	mad.lo.s32 	%r59, %r58, 3, %r24;
	mad.lo.s32 	%r60, %r59, 3, %r24;
	mad.lo.s32 	%r61, %r60, 3, %r24;
	mad.lo.s32 	%r62, %r61, 3, %r24;
	mad.lo.s32 	%r63, %r62, 3, %r24;
	mad.lo.s32 	%r64, %r63, 3, %r24;
	mad.lo.s32 	%r65, %r64, 3, %r24;
	mad.lo.s32 	%r66, %r65, 3, %r24;
	mad.lo.s32 	%r67, %r66, 3, %r24;
	mad.lo.s32 	%r68, %r67, 3, %r24;
	mad.lo.s32 	%r69, %r68, 3, %r24;
	mad.lo.s32 	%r70, %r69, 3, %r24;
	mad.lo.s32 	%r71, %r70, 3, %r24;
	mad.lo.s32 	%r72, %r71, 3, %r24;
	mad.lo.s32 	%r73, %r72, 3, %r24;
	mad.lo.s32 	%r74, %r73, 3, %r24;
	mad.lo.s32 	%r75, %r74, 3, %r24;
	mad.lo.s32 	%r76, %r75, 3, %r24;
	mad.lo.s32 	%r77, %r76, 3, %r24;
	mad.lo.s32 	%r78, %r77, 3, %r24;
	mad.lo.s32 	%r79, %r78, 3, %r24;
	mad.lo.s32 	%r80, %r79, 3, %r24;
	mad.lo.s32 	%r81, %r80, 3, %r24;
	mad.lo.s32 	%r82, %r81, 3, %r24;
	mad.lo.s32 	%r83, %r82, 3, %r24;
	mad.lo.s32 	%r84, %r83, 3, %r24;
	mad.lo.s32 	%r85, %r84, 3, %r24;
	mad.lo.s32 	%r86, %r85, 3, %r24;
	mad.lo.s32 	%r87, %r86, 3, %r24;
	mad.lo.s32 	%r88, %r87, 3, %r24;
	mad.lo.s32 	%r89, %r88, 3, %r24;
	mad.lo.s32 	%r90, %r89, 3, %r24;
	mad.lo.s32 	%r91, %r90, 3, %r24;
	mad.lo.s32 	%r92, %r91, 3, %r24;
	mad.lo.s32 	%r93, %r92, 3, %r24;
	mad.lo.s32 	%r94, %r93, 3, %r24;
	mad.lo.s32 	%r95, %r94, 3, %r24;
	mad.lo.s32 	%r96, %r95, 3, %r24;
	mad.lo.s32 	%r97, %r96, 3, %r24;
	mad.lo.s32 	%r98, %r97, 3, %r24;
	mad.lo.s32 	%r99, %r98, 3, %r24;
	mad.lo.s32 	%r100, %r99, 3, %r24;
	mad.lo.s32 	%r101, %r100, 3, %r24;
	mad.lo.s32 	%r102, %r101, 3, %r24;
	mad.lo.s32 	%r103, %r102, 3, %r24;
	mad.lo.s32 	%r104, %r103, 3, %r24;
	mad.lo.s32 	%r105, %r104, 3, %r24;
	mad.lo.s32 	%r106, %r105, 3, %r24;
	mad.lo.s32 	%r107, %r106, 3, %r24;
	mad.lo.s32 	%r108, %r107, 3, %r24;
	mad.lo.s32 	%r109, %r108, 3, %r24;
	mad.lo.s32 	%r110, %r109, 3, %r24;
	mad.lo.s32 	%r111, %r110, 3, %r24;
	mad.lo.s32 	%r112, %r111, 3, %r24;
	mad.lo.s32 	%r113, %r112, 3, %r24;
	mad.lo.s32 	%r114, %r113, 3, %r24;
	mad.lo.s32 	%r115, %r114, 3, %r24;
	mad.lo.s32 	%r116, %r115, 3, %r24;
	mad.lo.s32 	%r117, %r116, 3, %r24;
	mad.lo.s32 	%r118, %r117, 3, %r24;
	mad.lo.s32 	%r119, %r118, 3, %r24;
	mad.lo.s32 	%r120, %r119, 3, %r24;
	mad.lo.s32 	%r121, %r120, 3, %r24;
	mad.lo.s32 	%r122, %r121, 3, %r24;
	mad.lo.s32 	%r123, %r122, 3, %r24;
	mad.lo.s32 	%r124, %r123, 3, %r24;
	mad.lo.s32 	%r535, %r124, 3, %r24;
$L__BB0_13:
	mul.wide.s32 	%rd13, %r532, 4;
	add.s64 	%rd14, %rd1, %rd13;
	st.global.u32 	[%rd14], %r535;
	add.s32 	%r532, %r532, %r2;
	setp.lt.s32 	%p6, %r532, %r16;
	@%p6 bra 	$L__BB0_5;
$L__BB0_14:
	ret;

}


// ===== COMPILED SASS (sm_100) =====

	.target	sm_100

	.elftype	@"ET_EXEC"


//--------------------- .note.nv.tkinfo           --------------------------
	.section	.note.nv.tkinfo,"",@"SHT_NOTE"
	.sectionflags	@"SHF_NOTE_NV_TKINFO"
	.tkinfo
        /*0018*/ 	.word	0x00000002
        /*0030*/ 	.string	""
        /*0030*/ 	.string	"ptxas"
        /*0030*/ 	.string	"Cuda compilation tools, release 13.0, V13.0.88"
        /*0030*/ 	.string	"Build cuda_13.0.r13.0/compiler.36424714_0"
        /*0030*/ 	.string	"-arch sm_100 -m 64 "



//--------------------- .note.nv.cuinfo           --------------------------
	.section	.note.nv.cuinfo,"",@"SHT_NOTE"
	.sectionflags	@"SHF_NOTE_NV_CUINFO"
        /*0018*/ 	.short	0x0002
        /*001a*/ 	.short	0x0064
        /*001c*/ 	.short	0x0082
	.zero		2


//--------------------- .nv.info                  --------------------------
	.section	.nv.info,"",@"SHT_CUDA_INFO"
	.align	4


	//----- nvinfo : EIATTR_REGCOUNT
	.align		4
        /*0000*/ 	.byte	0x04, 0x2f
        /*0002*/ 	.short	(.L_1 - .L_0)
	.align		4
.L_0:
        /*0004*/ 	.word	index@(_Z35vector_calc_branch_grid_stride_demoPiS_S_ii)
        /*0008*/ 	.word	0x00000015


	//----- nvinfo : EIATTR_FRAME_SIZE
	.align		4
.L_1:
        /*000c*/ 	.byte	0x04, 0x11
        /*000e*/ 	.short	(.L_3 - .L_2)
	.align		4
.L_2:
        /*0010*/ 	.word	index@(_Z35vector_calc_branch_grid_stride_demoPiS_S_ii)
        /*0014*/ 	.word	0x00000000


	//----- nvinfo : EIATTR_MIN_STACK_SIZE
	.align		4
.L_3:
        /*0018*/ 	.byte	0x04, 0x12
        /*001a*/ 	.short	(.L_5 - .L_4)
	.align		4
.L_4:
        /*001c*/ 	.word	index@(_Z35vector_calc_branch_grid_stride_demoPiS_S_ii)
        /*0020*/ 	.word	0x00000000
.L_5:


//--------------------- .nv.compat                --------------------------
	.section	.nv.compat,"",@"SHT_CUDA_COMPAT_INFO"
	.align	4
        /*0000*/ 	.byte	0x02, 0x09, 0x00, 0x00, 0x02, 0x02, 0x01, 0x00, 0x02, 0x05, 0x05, 0x00, 0x03, 0x07, 0x01, 0x01
        /*0010*/ 	.byte	0x02, 0x03, 0x00, 0x00, 0x02, 0x06, 0x01, 0x00, 0x04, 0x0b, 0x08, 0x00, 0x09, 0x00, 0x00, 0x00
        /*0020*/ 	.byte	0x00, 0x00, 0x00, 0x00


//--------------------- .nv.info._Z35vector_calc_branch_grid_stride_demoPiS_S_ii --------------------------
	.section	.nv.info._Z35vector_calc_branch_grid_stride_demoPiS_S_ii,"",@"SHT_CUDA_INFO"
	.sectionflags	@""
	.align	4


	//----- nvinfo : EIATTR_CUDA_API_VERSION
	.align		4
        /*0000*/ 	.byte	0x04, 0x37
        /*0002*/ 	.short	(.L_7 - .L_6)
.L_6:
        /*0004*/ 	.word	0x00000082


	//----- nvinfo : EIATTR_KPARAM_INFO
	.align		4
.L_7:
        /*0008*/ 	.byte	0x04, 0x17
        /*000a*/ 	.short	(.L_9 - .L_8)
.L_8:
        /*000c*/ 	.word	0x00000000
        /*0010*/ 	.short	0x0004
        /*0012*/ 	.short	0x001c
        /*0014*/ 	.byte	0x00, 0xf0, 0x11, 0x00


	//----- nvinfo : EIATTR_KPARAM_INFO
	.align		4
.L_9:
        /*0018*/ 	.byte	0x04, 0x17
        /*001a*/ 	.short	(.L_11 - .L_10)
.L_10:
        /*001c*/ 	.word	0x00000000
        /*0020*/ 	.short	0x0003
        /*0022*/ 	.short	0x0018
        /*0024*/ 	.byte	0x00, 0xf0, 0x11, 0x00


	//----- nvinfo : EIATTR_KPARAM_INFO
	.align		4
.L_11:
        /*0028*/ 	.byte	0x04, 0x17
        /*002a*/ 	.short	(.L_13 - .L_12)
.L_12:
        /*002c*/ 	.word	0x00000000
        /*0030*/ 	.short	0x0002
        /*0032*/ 	.short	0x0010
        /*0034*/ 	.byte	0x00, 0xf5, 0x21, 0x00


	//----- nvinfo : EIATTR_KPARAM_INFO
	.align		4
.L_13:
        /*0038*/ 	.byte	0x04, 0x17
        /*003a*/ 	.short	(.L_15 - .L_14)
.L_14:
        /*003c*/ 	.word	0x00000000
        /*0040*/ 	.short	0x0001
        /*0042*/ 	.short	0x0008
        /*0044*/ 	.byte	0x00, 0xf5, 0x21, 0x00


	//----- nvinfo : EIATTR_KPARAM_INFO
	.align		4
.L_15:
        /*0048*/ 	.byte	0x04, 0x17
        /*004a*/ 	.short	(.L_17 - .L_16)
.L_16:
        /*004c*/ 	.word	0x00000000
        /*0050*/ 	.short	0x0000
        /*0052*/ 	.short	0x0000
        /*0054*/ 	.byte	0x00, 0xf5, 0x21, 0x00


	//----- nvinfo : EIATTR_SPARSE_MMA_MASK
	.align		4
.L_17:
        /*0058*/ 	.byte	0x03, 0x50
        /*005a*/ 	.short	0x0000


	//----- nvinfo : EIATTR_MAXREG_COUNT
	.align		4
        /*005c*/ 	.byte	0x03, 0x1b
        /*005e*/ 	.short	0x00ff


	//----- nvinfo : EIATTR_MERCURY_ISA_VERSION
	.align		4
        /*0060*/ 	.byte	0x03, 0x5f
        /*0062*/ 	.short	0x0101


	//----- nvinfo : EIATTR_VRC_CTA_INIT_COUNT
	.align		4
        /*0064*/ 	.byte	0x02, 0x4a
	.zero		1
	.zero		1


	//----- nvinfo : EIATTR_EXIT_INSTR_OFFSETS
	.align		4
        /*0068*/ 	.byte	0x04, 0x1c
        /*006a*/ 	.short	(.L_19 - .L_18)


	//   ....[0]....
.L_18:
        /*006c*/ 	.word	0x00000090


	//   ....[1]....
        /*0070*/ 	.word	0x00000190


	//   ....[2]....
        /*0074*/ 	.word	0x00000fa0


	//   ....[3]....
        /*0078*/ 	.word	0x00001680


	//   ....[4]....
        /*007c*/ 	.word	0x00002440


	//----- nvinfo : EIATTR_INDIRECT_BRANCH_TARGETS
	.align		4
.L_19:
        /*0080*/ 	.byte	0x04, 0x34
        /*0082*/ 	.short	(.L_21 - .L_20)


	//   ....[0]....
.L_20:
        /*0084*/ 	.word	.L_x_10@srel
        /*0088*/ 	.short	0x0
        /*008a*/ 	.short	0x0
        /*008c*/ 	.word	0x3
        /*0090*/ 	.word	.L_x_4@srel
        /*0094*/ 	.word	.L_x_8@srel
        /*0098*/ 	.word	.L_x_13@srel


	//----- nvinfo : EIATTR_CRS_STACK_SIZE
	.align		4
.L_21:
        /*009c*/ 	.byte	0x04, 0x1e
        /*009e*/ 	.short	(.L_23 - .L_22)
.L_22:
        /*00a0*/ 	.word	0x00000000


	//----- nvinfo : EIATTR_CBANK_PARAM_SIZE
	.align		4
.L_23:
        /*00a4*/ 	.byte	0x03, 0x19
        /*00a6*/ 	.short	0x0020


	//----- nvinfo : EIATTR_PARAM_CBANK
	.align		4
        /*00a8*/ 	.byte	0x04, 0x0a
        /*00aa*/ 	.short	(.L_25 - .L_24)
	.align		4
.L_24:
        /*00ac*/ 	.word	index@(.nv.constant0._Z35vector_calc_branch_grid_stride_demoPiS_S_ii)
        /*00b0*/ 	.short	0x0380
        /*00b2*/ 	.short	0x0020


	//----- nvinfo : EIATTR_SW_WAR
	.align		4
.L_25:
        /*00b4*/ 	.byte	0x04, 0x36
        /*00b6*/ 	.short	(.L_27 - .L_26)
.L_26:
        /*00b8*/ 	.word	0x00000008
.L_27:


//--------------------- .nv.callgraph             --------------------------
	.section	.nv.callgraph,"",@"SHT_CUDA_CALLGRAPH"
	.align	4
	.sectionentsize	8
	.align		4
        /*0000*/ 	.word	0x00000000
	.align		4
        /*0004*/ 	.word	0xffffffff
	.align		4
        /*0008*/ 	.word	0x00000000
	.align		4
        /*000c*/ 	.word	0xfffffffe
	.align		4
        /*0010*/ 	.word	0x00000000
	.align		4
        /*0014*/ 	.word	0xfffffffd
	.align		4
        /*0018*/ 	.word	0x00000000
	.align		4
        /*001c*/ 	.word	0xfffffffc


//--------------------- .nv.constant2._Z35vector_calc_branch_grid_stride_demoPiS_S_ii --------------------------
	.section	.nv.constant2._Z35vector_calc_branch_grid_stride_demoPiS_S_ii,"a",@progbits
	.sectionflags	@""
	.align	4
.nv.constant2._Z35vector_calc_branch_grid_stride_demoPiS_S_ii:
        /*0000*/ 	.byte	0xb0, 0x0f, 0x00, 0x00, 0x90, 0x16, 0x00, 0x00, 0x80, 0x01, 0x00, 0x00


//--------------------- .text._Z35vector_calc_branch_grid_stride_demoPiS_S_ii --------------------------
	.section	.text._Z35vector_calc_branch_grid_stride_demoPiS_S_ii,"ax",@progbits
	.align	128
        .global         _Z35vector_calc_branch_grid_stride_demoPiS_S_ii
        .type           _Z35vector_calc_branch_grid_stride_demoPiS_S_ii,@function
        .size           _Z35vector_calc_branch_grid_stride_demoPiS_S_ii,(.L_x_14 - _Z35vector_calc_branch_grid_stride_demoPiS_S_ii)
        .other          _Z35vector_calc_branch_grid_stride_demoPiS_S_ii,@"STO_CUDA_ENTRY STV_DEFAULT"
_Z35vector_calc_branch_grid_stride_demoPiS_S_ii:
.text._Z35vector_calc_branch_grid_stride_demoPiS_S_ii:
[----:B------:R-:W-:Y:S01]  /*0000*/  LDC R1, c[0x0][0x37c] ;  /* 0x0000df00ff017b82 */ /* 0x000fe20000000800 */
[----:B------:R-:W0:Y:S07]  /*0010*/  S2R R3, SR_TID.X ;  /* 0x0000000000037919 */ /* 0x000e2e0000002100 */
[----:B------:R-:W0:Y:S01]  /*0020*/  S2UR UR4, SR_CTAID.X ;  /* 0x00000000000479c3 */ /* 0x000e220000002500 */
[----:B------:R-:W1:Y:S07]  /*0030*/  LDCU UR8, c[0x0][0x398] ;  /* 0x00007300ff0877ac */ /* 0x000e6e0008000800 */
[----:B------:R-:W0:Y:S01]  /*0040*/  LDC R0, c[0x0][0x360] ;  /* 0x0000d800ff007b82 */ /* 0x000e220000000800 */
[----:B------:R-:W2:Y:S01]  /*0050*/  LDCU UR5, c[0x0][0x370] ;  /* 0x00006e00ff0577ac */ /* 0x000ea20008000800 */
[----:B0-----:R-:W-:-:S02]  /*0060*/  IMAD R3, R0, UR4, R3 ;  /* 0x0000000400037c24 */ /* 0x001fc4000f8e0203 */
[----:B--2---:R-:W-:-:S03]  /*0070*/  IMAD R0, R0, UR5, RZ ;  /* 0x0000000500007c24 */ /* 0x004fc6000f8e02ff */
[----:B-1----:R-:W-:-:S13]  /*0080*/  ISETP.GE.AND P0, PT, R3, UR8, PT ;  /* 0x0000000803007c0c */ /* 0x002fda000bf06270 */
[----:B------:R-:W-:Y:S05]  /*0090*/  @P0 EXIT ;  /* 0x000000000000094d */ /* 0x000fea0003800000 */
[----:B------:R-:W0:Y:S01]  /*00a0*/  LDC R18, c[0x0][0x39c] ;  /* 0x0000e700ff127b82 */ /* 0x000e220000000800 */
[----:B------:R-:W1:Y:S01]  /*00b0*/  LDCU.64 UR6, c[0x0][0x358] ;  /* 0x00006b00ff0677ac */ /* 0x000e620008000a00 */
[----:B------:R-:W2:Y:S06]  /*00c0*/  LDCU UR4, c[0x0][0x398] ;  /* 0x00007300ff0477ac */ /* 0x000eac0008000800 */
[----:B------:R-:W3:Y:S08]  /*00d0*/  LDC.64 R10, c[0x0][0x380] ;  /* 0x0000e000ff0a7b82 */ /* 0x000ef00000000a00 */
[----:B------:R-:W4:Y:S01]  /*00e0*/  LDC.64 R12, c[0x0][0x388] ;  /* 0x0000e200ff0c7b82 */ /* 0x000f220000000a00 */
[----:B0-----:R-:W-:-:S07]  /*00f0*/  VIMNMX.U32 R2, PT, PT, R18, 0x2, PT ;  /* 0x0000000212027848 */ /* 0x001fce0003fe0000 */
[----:B------:R-:W0:Y:S01]  /*0100*/  LDC.64 R4, c[0x0][0x380] ;  /* 0x0000e000ff047b82 */ /* 0x000e220000000a00 */
[----:B------:R-:W-:-:S07]  /*0110*/  SHF.L.U32 R2, R2, 0x2, RZ ;  /* 0x0000000202027819 */ /* 0x000fce00000006ff */
[----:B------:R-:W5:Y:S08]  /*0120*/  LDC R16, c[0x2][R2] ;  /* 0x0080000002107b82 */ /* 0x000f700000000800 */
[----:B------:R-:W0:Y:S08]  /*0130*/  LDC.64 R6, c[0x0][0x388] ;  /* 0x0000e200ff067b82 */ /* 0x000e300000000a00 */
[----:B------:R-:W0:Y:S08]  /*0140*/  LDC.64 R14, c[0x0][0x390] ;  /* 0x0000e400ff0e7b82 */ /* 0x000e300000000a00 */
[----:B------:R-:W0:Y:S01]  /*0150*/  LDC.64 R8, c[0x0][0x390] ;  /* 0x0000e400ff087b82 */ /* 0x000e220000000a00 */
[----:B-----5:R-:W-:-:S04]  /*0160*/  SHF.R.S32.HI R17, RZ, 0x1f, R16 ;  /* 0x0000001fff117819 */ /* 0x020fc80000011410 */
.L_x_10:
[----:B-1234-:R-:W-:Y:S05]  /*0170*/  BRX R16 -0x180                        (*"BRANCH_TARGETS .L_x_4,.L_x_8,.L_x_13"*) ;  /* 0xfffffffc10a07949 */ /* 0x01efea000383ffff */
.L_x_13:
[----:B------:R-:W-:-:S13]  /*0180*/  ISETP.NE.AND P0, PT, R18, 0x3, PT ;  /* 0x000000031200780c */ /* 0x000fda0003f05270 */
[----:B------:R-:W-:Y:S05]  /*0190*/  @P0 EXIT ;  /* 0x000000000000094d */ /* 0x000fea0003800000 */
[----:B0-----:R-:W0:Y:S01]  /*01a0*/  LDC.64 R4, c[0x0][0x380] ;  /* 0x0000e000ff047b82 */ /* 0x001e220000000a00 */
[----:B------:R-:W-:Y:S01]  /*01b0*/  ULEA.HI UR4, UR8, UR8, URZ, 0x1 ;  /* 0x0000000808047291 */ /* 0x000fe2000f8f08ff */
[----:B------:R-:W1:Y:S03]  /*01c0*/  LDCU UR5, c[0x0][0x398] ;  /* 0x00007300ff0577ac */ /* 0x000e660008000800 */
[----:B------:R-:W-:-:S03]  /*01d0*/  USHF.R.S32.HI UR4, URZ, 0x1, UR4 ;  /* 0x00000001ff047899 */ /* 0x000fc60008011404 */
[----:B------:R-:W2:Y:S08]  /*01e0*/  LDC.64 R6, c[0x0][0x388] ;  /* 0x0000e200ff067b82 */ /* 0x000eb00000000a00 */
[----:B------:R-:W3:Y:S02]  /*01f0*/  LDC.64 R8, c[0x0][0x390] ;  /* 0x0000e400ff087b82 */ /* 0x000ee40000000a00 */
.L_x_3:
[----:B------:R-:W-:Y:S01]  /*0200*/  ISETP.GE.AND P0, PT, R3, UR4, PT ;  /* 0x0000000403007c0c */ /* 0x000fe2000bf06270 */
[----:B------:R-:W-:-:S12]  /*0210*/  BSSY.RECONVERGENT B0, `(.L_x_0) ;  /* 0x00000d3000007945 */ /* 0x000fd80003800200 */
[----:B------:R-:W-:Y:S05]  /*0220*/  @P0 BRA `(.L_x_1) ;  /* 0x0000000400a40947 */ /* 0x000fea0003800000 */
[----:B0-----:R-:W-:-:S04]  /*0230*/  IMAD.WIDE R10, R3, 0x4, R4 ;  /* 0x00000004030a7825 */ /* 0x001fc800078e0204 */
[----:B--2---:R-:W-:Y:S02]  /*0240*/  IMAD.WIDE R12, R3, 0x4, R6 ;  /* 0x00000004030c7825 */ /* 0x004fe400078e0206 */
[----:B------:R-:W2:Y:S04]  /*0250*/  LDG.E R11, desc[UR6][R10.64] ;  /* 0x000000060a0b7981 */ /* 0x000ea8000c1e1900 */
[----:B------:R-:W2:Y:S02]  /*0260*/  LDG.E R2, desc[UR6][R12.64] ;  /* 0x000000060c027981 */ /* 0x000ea4000c1e1900 */
[----:B--2---:R-:W-:-:S04]  /*0270*/  IMAD R15, R11, 0x3, R2 ;  /* 0x000000030b0f7824 */ /* 0x004fc800078e0202 */
[----:B------:R-:W-:-:S04]  /*0280*/  IMAD R15, R15, 0x3, R2 ;  /* 0x000000030f0f7824 */ /* 0x000fc800078e0202 */
        /* <DEDUP_REMOVED lines=97> */
[----:B------:R-:W-:Y:S01]  /*08a0*/  IMAD R15, R15, 0x3, R2 ;  /* 0x000000030f0f7824 */ /* 0x000fe200078e0202 */
[----:B------:R-:W-:Y:S06]  /*08b0*/  BRA `(.L_x_2) ;  /* 0x0000000400a07947 */ /* 0x000fec0003800000 */
.L_x_1:
[----:B--2---:R-:W-:-:S04]  /*08c0*/  IMAD.WIDE R10, R3, 0x4, R6 ;  /* 0x00000004030a7825 */ /* 0x004fc800078e0206 */
[----:B0-----:R-:W-:Y:S02]  /*08d0*/  IMAD.WIDE R12, R3, 0x4, R4 ;  /* 0x00000004030c7825 */ /* 0x001fe400078e0204 */
        /* <DEDUP_REMOVED lines=101> */
[----:B------:R-:W-:-:S07]  /*0f30*/  IMAD R15, R15, 0x3, R2 ;  /* 0x000000030f0f7824 */ /* 0x000fce00078e0202 */
.L_x_2:
[----:B-1----:R-:W-:Y:S05]  /*0f40*/  BSYNC.RECONVERGENT B0 ;  /* 0x0000000000007941 */ /* 0x002fea0003800200 */
.L_x_0:
[----:B---3--:R-:W-:Y:S01]  /*0f50*/  IMAD.WIDE R10, R3, 0x4, R8 ;  /* 0x00000004030a7825 */ /* 0x008fe200078e0208 */
[----:B------:R-:W-:-:S04]  /*0f60*/  IADD3 R3, PT, PT, R0, R3, RZ ;  /* 0x0000000300037210 */ /* 0x000fc80007ffe0ff */
[----:B------:R4:W-:Y:S01]  /*0f70*/  STG.E desc[UR6][R10.64], R15 ;  /* 0x0000000f0a007986 */ /* 0x0009e2000c101906 */
[----:B------:R-:W-:-:S13]  /*0f80*/  ISETP.GE.AND P0, PT, R3, UR5, PT ;  /* 0x0000000503007c0c */ /* 0x000fda000bf06270 */
[----:B----4-:R-:W-:Y:S05]  /*0f90*/  @!P0 BRA `(.L_x_3) ;  /* 0xfffffff000988947 */ /* 0x010fea000383ffff */
[----:B------:R-:W-:Y:S05]  /*0fa0*/  EXIT ;  /* 0x000000000000794d */ /* 0x000fea0003800000 */
.L_x_4:
[----:B01----:R-:W-:-:S04]  /*0fb0*/  IMAD.WIDE R4, R3, 0x4, R10 ;  /* 0x0000000403047825 */ /* 0x003fc800078e020a */
[----:B------:R-:W-:Y:S02]  /*0fc0*/  IMAD.WIDE R6, R3, 0x4, R12 ;  /* 0x0000000403067825 */ /* 0x000fe400078e020c */
[----:B------:R-:W2:Y:S04]  /*0fd0*/  LDG.E R5, desc[UR6][R4.64] ;  /* 0x0000000604057981 */ /* 0x000ea8000c1e1900 */
[----:B------:R-:W2:Y:S02]  /*0fe0*/  LDG.E R2, desc[UR6][R6.64] ;  /* 0x0000000606027981 */ /* 0x000ea4000c1e1900 */
[----:B--2---:R-:W-:Y:S02]  /*0ff0*/  IMAD R9, R5, 0x3, R2 ;  /* 0x0000000305097824 */ /* 0x004fe400078e0202 */
[----:B------:R-:W-:Y:S01]  /*1000*/  IMAD.WIDE R4, R3, 0x4, R14 ;  /* 0x0000000403047825 */ /* 0x000fe200078e020e */
[----:B------:R-:W-:-:S03]  /*1010*/  IADD3 R3, PT, PT, R0, R3, RZ ;  /* 0x0000000300037210 */ /* 0x000fc60007ffe0ff */
[----:B------:R-:W-:Y:S01]  /*1020*/  IMAD R9, R9, 0x3, R2 ;  /* 0x0000000309097824 */ /* 0x000fe200078e0202 */
[----:B------:R-:W-:-:S03]  /*1030*/  ISETP.GE.AND P0, PT, R3, UR8, PT ;  /* 0x0000000803007c0c */ /* 0x000fc6000bf06270 */
        /* <DEDUP_REMOVED lines=97> */
[----:B------:R-:W-:-:S05]  /*1650*/  IMAD R9, R9, 0x3, R2 ;  /* 0x0000000309097824 */ /* 0x000fca00078e0202 */
[----:B------:R1:W-:Y:S01]  /*1660*/  STG.E desc[UR6][R4.64], R9 ;  /* 0x0000000904007986 */ /* 0x0003e2000c101906 */
[----:B------:R-:W-:Y:S05]  /*1670*/  @!P0 BRA `(.L_x_4) ;  /* 0xfffffff8004c8947 */ /* 0x000fea000383ffff */
[----:B------:R-:W-:Y:S05]  /*1680*/  EXIT ;  /* 0x000000000000794d */ /* 0x000fea0003800000 */
.L_x_8:
[----:B------:R-:W-:Y:S01]  /*1690*/  LOP3.LUT R2, R3, 0x1, RZ, 0xc0, !PT ;  /* 0x0000000103027812 */ /* 0x000fe200078ec0ff */
[----:B------:R-:W-:Y:S03]  /*16a0*/  BSSY.RECONVERGENT B0, `(.L_x_5) ;  /* 0x00000d4000007945 */ /* 0x000fe60003800200 */
[----:B------:R-:W-:-:S13]  /*16b0*/  ISETP.NE.U32.AND P0, PT, R2, 0x1, PT ;  /* 0x000000010200780c */ /* 0x000fda0003f05070 */
[----:B------:R-:W-:Y:S05]  /*16c0*/  @!P0 BRA `(.L_x_6) ;  /* 0x0000000400a48947 */ /* 0x000fea0003800000 */
[----:B0-----:R-:W-:-:S04]  /*16d0*/  IMAD.WIDE R10, R3, 0x4, R4 ;  /* 0x00000004030a7825 */ /* 0x001fc800078e0204 */
[----:B------:R-:W-:Y:S02]  /*16e0*/  IMAD.WIDE R12, R3, 0x4, R6 ;  /* 0x00000004030c7825 */ /* 0x000fe400078e0206 */
        /* <DEDUP_REMOVED lines=103> */
.L_x_6:
        /* <DEDUP_REMOVED lines=104> */
.L_x_7:
[----:B------:R-:W-:Y:S05]  /*23e0*/  BSYNC.RECONVERGENT B0 ;  /* 0x0000000000007941 */ /* 0x000fea0003800200 */
.L_x_5:
[----:B------:R-:W-:Y:S01]  /*23f0*/  IMAD.WIDE R10, R3, 0x4, R8 ;  /* 0x00000004030a7825 */ /* 0x000fe200078e0208 */
[----:B------:R-:W-:-:S04]  /*2400*/  IADD3 R3, PT, PT, R0, R3, RZ ;  /* 0x0000000300037210 */ /* 0x000fc80007ffe0ff */
[----:B------:R1:W-:Y:S01]  /*2410*/  STG.E desc[UR6][R10.64], R15 ;  /* 0x0000000f0a007986 */ /* 0x0003e2000c101906 */
[----:B------:R-:W-:-:S13]  /*2420*/  ISETP.GE.AND P0, PT, R3, UR4, PT ;  /* 0x0000000403007c0c */ /* 0x000fda000bf06270 */
[----:B-1----:R-:W-:Y:S05]  /*2430*/  @!P0 BRA `(.L_x_8) ;  /* 0xfffffff000948947 */ /* 0x002fea000383ffff */
[----:B------:R-:W-:Y:S05]  /*2440*/  EXIT ;  /* 0x000000000000794d */ /* 0x000fea0003800000 */
.L_x_9:
[----:B------:R-:W-:-:S00]  /*2450*/  BRA `(.L_x_9) ;  /* 0xfffffffc00fc7947 */ /* 0x000fc0000383ffff */
[----:B------:R-:W-:-:S00]  /*2460*/  NOP ;  /* 0x0000000000007918 */ /* 0x000fc00000000000 */
        /* <DEDUP_REMOVED lines=9> */
.L_x_14:


//--------------------- .nv.shared.reserved.0     --------------------------
	.section	.nv.shared.reserved.0,"aw",@nobits
	.weak		__nv_reservedSMEM_offset_0_alias
	.size		__nv_reservedSMEM_offset_0_alias, 0, 64
	.other		__nv_reservedSMEM_offset_0_alias,@"STO_CUDA_RESERVED_SHARED STV_DEFAULT"
__nv_reservedSMEM_offset_0_alias:
	.zero		0
	.zero		64


//--------------------- .nv.constant0._Z35vector_calc_branch_grid_stride_demoPiS_S_ii --------------------------
	.section	.nv.constant0._Z35vector_calc_branch_grid_stride_demoPiS_S_ii,"a",@progbits
	.sectionflags	@""
	.align	4
.nv.constant0._Z35vector_calc_branch_grid_stride_demoPiS_S_ii:
	.zero		928


//--------------------- SYMBOLS --------------------------

	.type		.nv.reservedSmem.offset0,@object
	.size		.nv.reservedSmem.offset0,0x4
